//
// Generated by NVIDIA NVVM Compiler
//
// Compiler Build ID: CL-36424714
// Cuda compilation tools, release 13.0, V13.0.88
// Based on NVVM 20.0.0
//

.version 9.0
.target sm_100
.address_size 64

	// .globl	_Z11hash_kernelPjS_jS_jj

.visible .entry _Z11hash_kernelPjS_jS_jj(
	.param .u64 .ptr .align 1 _Z11hash_kernelPjS_jS_jj_param_0,
	.param .u64 .ptr .align 1 _Z11hash_kernelPjS_jS_jj_param_1,
	.param .u32 _Z11hash_kernelPjS_jS_jj_param_2,
	.param .u64 .ptr .align 1 _Z11hash_kernelPjS_jS_jj_param_3,
	.param .u32 _Z11hash_kernelPjS_jS_jj_param_4,
	.param .u32 _Z11hash_kernelPjS_jS_jj_param_5
)
{
	.reg .pred 	%p<11>;
	.reg .b32 	%r<318>;
	.reg .b64 	%rd<23>;

	ld.param.u64 	%rd9, [_Z11hash_kernelPjS_jS_jj_param_0];
	ld.param.u64 	%rd10, [_Z11hash_kernelPjS_jS_jj_param_1];
	ld.param.u32 	%r32, [_Z11hash_kernelPjS_jS_jj_param_2];
	ld.param.u64 	%rd11, [_Z11hash_kernelPjS_jS_jj_param_3];
	ld.param.u32 	%r31, [_Z11hash_kernelPjS_jS_jj_param_4];
	cvta.to.global.u64 	%rd1, %rd11;
	mov.u32 	%r33, %ntid.x;
	mov.u32 	%r34, %ctaid.x;
	mov.u32 	%r35, %tid.x;
	mad.lo.s32 	%r1, %r33, %r34, %r35;
	setp.ge.u32 	%p1, %r1, %r32;
	@%p1 bra 	$L__BB0_15;
	cvta.to.global.u64 	%rd12, %rd9;
	cvta.to.global.u64 	%rd13, %rd10;
	mul.wide.u32 	%rd14, %r1, 4;
	add.s64 	%rd15, %rd13, %rd14;
	ld.global.u32 	%r36, [%rd15];
	ld.global.u32 	%r37, [%rd1];
	add.s32 	%r2, %r1, 1;
	mad.lo.s32 	%r38, %r37, %r1, %r37;
	add.s32 	%r39, %r38, %r36;
	mul.hi.u32 	%r40, %r39, 387018819;
	sub.s32 	%r41, %r39, %r40;
	shr.u32 	%r42, %r41, 1;
	add.s32 	%r43, %r42, %r40;
	shr.u32 	%r44, %r43, 26;
	mul.lo.s32 	%r45, %r44, 123123123;
	sub.s32 	%r312, %r39, %r45;
	add.s64 	%rd2, %rd12, %rd14;
	st.global.u32 	[%rd2], %r312;
	setp.lt.u32 	%p2, %r31, 2;
	@%p2 bra 	$L__BB0_15;
	add.s32 	%r4, %r31, -1;
	add.s32 	%r47, %r31, -2;
	and.b32  	%r5, %r4, 15;
	setp.lt.u32 	%p3, %r47, 15;
	mov.b32 	%r313, 1;
	@%p3 bra 	$L__BB0_6;
	and.b32  	%r49, %r4, -16;
	neg.s32 	%r308, %r49;
	add.s64 	%rd21, %rd1, 32;
	mov.b32 	%r307, 0;
$L__BB0_4:
	.pragma "nounroll";
	ld.global.u32 	%r50, [%rd21+-28];
	mad.lo.s32 	%r51, %r50, %r2, %r312;
	mul.hi.u32 	%r52, %r51, 387018819;
	sub.s32 	%r53, %r51, %r52;
	shr.u32 	%r54, %r53, 1;
	add.s32 	%r55, %r54, %r52;
	shr.u32 	%r56, %r55, 26;
	mul.lo.s32 	%r57, %r56, 123123123;
	sub.s32 	%r58, %r51, %r57;
	st.global.u32 	[%rd2], %r58;
	ld.global.u32 	%r59, [%rd21+-24];
	mad.lo.s32 	%r60, %r59, %r2, %r58;
	mul.hi.u32 	%r61, %r60, 387018819;
	sub.s32 	%r62, %r60, %r61;
	shr.u32 	%r63, %r62, 1;
	add.s32 	%r64, %r63, %r61;
	shr.u32 	%r65, %r64, 26;
	mul.lo.s32 	%r66, %r65, 123123123;
	sub.s32 	%r67, %r60, %r66;
	st.global.u32 	[%rd2], %r67;
	ld.global.u32 	%r68, [%rd21+-20];
	mad.lo.s32 	%r69, %r68, %r2, %r67;
	mul.hi.u32 	%r70, %r69, 387018819;
	sub.s32 	%r71, %r69, %r70;
	shr.u32 	%r72, %r71, 1;
	add.s32 	%r73, %r72, %r70;
	shr.u32 	%r74, %r73, 26;
	mul.lo.s32 	%r75, %r74, 123123123;
	sub.s32 	%r76, %r69, %r75;
	st.global.u32 	[%rd2], %r76;
	ld.global.u32 	%r77, [%rd21+-16];
	mad.lo.s32 	%r78, %r77, %r2, %r76;
	mul.hi.u32 	%r79, %r78, 387018819;
	sub.s32 	%r80, %r78, %r79;
	shr.u32 	%r81, %r80, 1;
	add.s32 	%r82, %r81, %r79;
	shr.u32 	%r83, %r82, 26;
	mul.lo.s32 	%r84, %r83, 123123123;
	sub.s32 	%r85, %r78, %r84;
	st.global.u32 	[%rd2], %r85;
	ld.global.u32 	%r86, [%rd21+-12];
	mad.lo.s32 	%r87, %r86, %r2, %r85;
	mul.hi.u32 	%r88, %r87, 387018819;
	sub.s32 	%r89, %r87, %r88;
	shr.u32 	%r90, %r89, 1;
	add.s32 	%r91, %r90, %r88;
	shr.u32 	%r92, %r91, 26;
	mul.lo.s32 	%r93, %r92, 123123123;
	sub.s32 	%r94, %r87, %r93;
	st.global.u32 	[%rd2], %r94;
	ld.global.u32 	%r95, [%rd21+-8];
	mad.lo.s32 	%r96, %r95, %r2, %r94;
	mul.hi.u32 	%r97, %r96, 387018819;
	sub.s32 	%r98, %r96, %r97;
	shr.u32 	%r99, %r98, 1;
	add.s32 	%r100, %r99, %r97;
	shr.u32 	%r101, %r100, 26;
	mul.lo.s32 	%r102, %r101, 123123123;
	sub.s32 	%r103, %r96, %r102;
	st.global.u32 	[%rd2], %r103;
	ld.global.u32 	%r104, [%rd21+-4];
	mad.lo.s32 	%r105, %r104, %r2, %r103;
	mul.hi.u32 	%r106, %r105, 387018819;
	sub.s32 	%r107, %r105, %r106;
	shr.u32 	%r108, %r107, 1;
	add.s32 	%r109, %r108, %r106;
	shr.u32 	%r110, %r109, 26;
	mul.lo.s32 	%r111, %r110, 123123123;
	sub.s32 	%r112, %r105, %r111;
	st.global.u32 	[%rd2], %r112;
	ld.global.u32 	%r113, [%rd21];
	mad.lo.s32 	%r114, %r113, %r2, %r112;
	mul.hi.u32 	%r115, %r114, 387018819;
	sub.s32 	%r116, %r114, %r115;
	shr.u32 	%r117, %r116, 1;
	add.s32 	%r118, %r117, %r115;
	shr.u32 	%r119, %r118, 26;
	mul.lo.s32 	%r120, %r119, 123123123;
	sub.s32 	%r121, %r114, %r120;
	st.global.u32 	[%rd2], %r121;
	ld.global.u32 	%r122, [%rd21+4];
	mad.lo.s32 	%r123, %r122, %r2, %r121;
	mul.hi.u32 	%r124, %r123, 387018819;
	sub.s32 	%r125, %r123, %r124;
	shr.u32 	%r126, %r125, 1;
	add.s32 	%r127, %r126, %r124;
	shr.u32 	%r128, %r127, 26;
	mul.lo.s32 	%r129, %r128, 123123123;
	sub.s32 	%r130, %r123, %r129;
	st.global.u32 	[%rd2], %r130;
	ld.global.u32 	%r131, [%rd21+8];
	mad.lo.s32 	%r132, %r131, %r2, %r130;
	mul.hi.u32 	%r133, %r132, 387018819;
	sub.s32 	%r134, %r132, %r133;
	shr.u32 	%r135, %r134, 1;
	add.s32 	%r136, %r135, %r133;
	shr.u32 	%r137, %r136, 26;
	mul.lo.s32 	%r138, %r137, 123123123;
	sub.s32 	%r139, %r132, %r138;
	st.global.u32 	[%rd2], %r139;
	ld.global.u32 	%r140, [%rd21+12];
	mad.lo.s32 	%r141, %r140, %r2, %r139;
	mul.hi.u32 	%r142, %r141, 387018819;
	sub.s32 	%r143, %r141, %r142;
	shr.u32 	%r144, %r143, 1;
	add.s32 	%r145, %r144, %r142;
	shr.u32 	%r146, %r145, 26;
	mul.lo.s32 	%r147, %r146, 123123123;
	sub.s32 	%r148, %r141, %r147;
	st.global.u32 	[%rd2], %r148;
	ld.global.u32 	%r149, [%rd21+16];
	mad.lo.s32 	%r150, %r149, %r2, %r148;
	mul.hi.u32 	%r151, %r150, 387018819;
	sub.s32 	%r152, %r150, %r151;
	shr.u32 	%r153, %r152, 1;
	add.s32 	%r154, %r153, %r151;
	shr.u32 	%r155, %r154, 26;
	mul.lo.s32 	%r156, %r155, 123123123;
	sub.s32 	%r157, %r150, %r156;
	st.global.u32 	[%rd2], %r157;
	ld.global.u32 	%r158, [%rd21+20];
	mad.lo.s32 	%r159, %r158, %r2, %r157;
	mul.hi.u32 	%r160, %r159, 387018819;
	sub.s32 	%r161, %r159, %r160;
	shr.u32 	%r162, %r161, 1;
	add.s32 	%r163, %r162, %r160;
	shr.u32 	%r164, %r163, 26;
	mul.lo.s32 	%r165, %r164, 123123123;
	sub.s32 	%r166, %r159, %r165;
	st.global.u32 	[%rd2], %r166;
	ld.global.u32 	%r167, [%rd21+24];
	mad.lo.s32 	%r168, %r167, %r2, %r166;
	mul.hi.u32 	%r169, %r168, 387018819;
	sub.s32 	%r170, %r168, %r169;
	shr.u32 	%r171, %r170, 1;
	add.s32 	%r172, %r171, %r169;
	shr.u32 	%r173, %r172, 26;
	mul.lo.s32 	%r174, %r173, 123123123;
	sub.s32 	%r175, %r168, %r174;
	st.global.u32 	[%rd2], %r175;
	ld.global.u32 	%r176, [%rd21+28];
	mad.lo.s32 	%r177, %r176, %r2, %r175;
	mul.hi.u32 	%r178, %r177, 387018819;
	sub.s32 	%r179, %r177, %r178;
	shr.u32 	%r180, %r179, 1;
	add.s32 	%r181, %r180, %r178;
	shr.u32 	%r182, %r181, 26;
	mul.lo.s32 	%r183, %r182, 123123123;
	sub.s32 	%r184, %r177, %r183;
	st.global.u32 	[%rd2], %r184;
	ld.global.u32 	%r185, [%rd21+32];
	mad.lo.s32 	%r186, %r185, %r2, %r184;
	mul.hi.u32 	%r187, %r186, 387018819;
	sub.s32 	%r188, %r186, %r187;
	shr.u32 	%r189, %r188, 1;
	add.s32 	%r190, %r189, %r187;
	shr.u32 	%r191, %r190, 26;
	mul.lo.s32 	%r192, %r191, 123123123;
	sub.s32 	%r312, %r186, %r192;
	st.global.u32 	[%rd2], %r312;
	add.s32 	%r308, %r308, 16;
	add.s32 	%r307, %r307, 16;
	add.s64 	%rd21, %rd21, 64;
	setp.ne.s32 	%p4, %r308, 0;
	@%p4 bra 	$L__BB0_4;
	add.s32 	%r313, %r307, 1;
$L__BB0_6:
	setp.eq.s32 	%p5, %r5, 0;
	@%p5 bra 	$L__BB0_15;
	and.b32  	%r16, %r4, 7;
	setp.lt.u32 	%p6, %r5, 8;
	@%p6 bra 	$L__BB0_9;
	mul.wide.u32 	%rd16, %r313, 4;
	add.s64 	%rd17, %rd1, %rd16;
	ld.global.u32 	%r193, [%rd17];
	mad.lo.s32 	%r194, %r193, %r2, %r312;
	mul.hi.u32 	%r195, %r194, 387018819;
	sub.s32 	%r196, %r194, %r195;
	shr.u32 	%r197, %r196, 1;
	add.s32 	%r198, %r197, %r195;
	shr.u32 	%r199, %r198, 26;
	mul.lo.s32 	%r200, %r199, 123123123;
	sub.s32 	%r201, %r194, %r200;
	st.global.u32 	[%rd2], %r201;
	ld.global.u32 	%r202, [%rd17+4];
	mad.lo.s32 	%r203, %r202, %r2, %r201;
	mul.hi.u32 	%r204, %r203, 387018819;
	sub.s32 	%r205, %r203, %r204;
	shr.u32 	%r206, %r205, 1;
	add.s32 	%r207, %r206, %r204;
	shr.u32 	%r208, %r207, 26;
	mul.lo.s32 	%r209, %r208, 123123123;
	sub.s32 	%r210, %r203, %r209;
	st.global.u32 	[%rd2], %r210;
	ld.global.u32 	%r211, [%rd17+8];
	mad.lo.s32 	%r212, %r211, %r2, %r210;
	mul.hi.u32 	%r213, %r212, 387018819;
	sub.s32 	%r214, %r212, %r213;
	shr.u32 	%r215, %r214, 1;
	add.s32 	%r216, %r215, %r213;
	shr.u32 	%r217, %r216, 26;
	mul.lo.s32 	%r218, %r217, 123123123;
	sub.s32 	%r219, %r212, %r218;
	st.global.u32 	[%rd2], %r219;
	ld.global.u32 	%r220, [%rd17+12];
	mad.lo.s32 	%r221, %r220, %r2, %r219;
	mul.hi.u32 	%r222, %r221, 387018819;
	sub.s32 	%r223, %r221, %r222;
	shr.u32 	%r224, %r223, 1;
	add.s32 	%r225, %r224, %r222;
	shr.u32 	%r226, %r225, 26;
	mul.lo.s32 	%r227, %r226, 123123123;
	sub.s32 	%r228, %r221, %r227;
	st.global.u32 	[%rd2], %r228;
	ld.global.u32 	%r229, [%rd17+16];
	mad.lo.s32 	%r230, %r229, %r2, %r228;
	mul.hi.u32 	%r231, %r230, 387018819;
	sub.s32 	%r232, %r230, %r231;
	shr.u32 	%r233, %r232, 1;
	add.s32 	%r234, %r233, %r231;
	shr.u32 	%r235, %r234, 26;
	mul.lo.s32 	%r236, %r235, 123123123;
	sub.s32 	%r237, %r230, %r236;
	st.global.u32 	[%rd2], %r237;
	ld.global.u32 	%r238, [%rd17+20];
	mad.lo.s32 	%r239, %r238, %r2, %r237;
	mul.hi.u32 	%r240, %r239, 387018819;
	sub.s32 	%r241, %r239, %r240;
	shr.u32 	%r242, %r241, 1;
	add.s32 	%r243, %r242, %r240;
	shr.u32 	%r244, %r243, 26;
	mul.lo.s32 	%r245, %r244, 123123123;
	sub.s32 	%r246, %r239, %r245;
	st.global.u32 	[%rd2], %r246;
	ld.global.u32 	%r247, [%rd17+24];
	mad.lo.s32 	%r248, %r247, %r2, %r246;
	mul.hi.u32 	%r249, %r248, 387018819;
	sub.s32 	%r250, %r248, %r249;
	shr.u32 	%r251, %r250, 1;
	add.s32 	%r252, %r251, %r249;
	shr.u32 	%r253, %r252, 26;
	mul.lo.s32 	%r254, %r253, 123123123;
	sub.s32 	%r255, %r248, %r254;
	st.global.u32 	[%rd2], %r255;
	ld.global.u32 	%r256, [%rd17+28];
	mad.lo.s32 	%r257, %r256, %r2, %r255;
	mul.hi.u32 	%r258, %r257, 387018819;
	sub.s32 	%r259, %r257, %r258;
	shr.u32 	%r260, %r259, 1;
	add.s32 	%r261, %r260, %r258;
	shr.u32 	%r262, %r261, 26;
	mul.lo.s32 	%r263, %r262, 123123123;
	sub.s32 	%r312, %r257, %r263;
	st.global.u32 	[%rd2], %r312;
	add.s32 	%r313, %r313, 8;
$L__BB0_9:
	setp.eq.s32 	%p7, %r16, 0;
	@%p7 bra 	$L__BB0_15;
	and.b32  	%r21, %r4, 3;
	setp.lt.u32 	%p8, %r16, 4;
	@%p8 bra 	$L__BB0_12;
	mul.wide.u32 	%rd18, %r313, 4;
	add.s64 	%rd19, %rd1, %rd18;
	ld.global.u32 	%r264, [%rd19];
	mad.lo.s32 	%r265, %r264, %r2, %r312;
	mul.hi.u32 	%r266, %r265, 387018819;
	sub.s32 	%r267, %r265, %r266;
	shr.u32 	%r268, %r267, 1;
	add.s32 	%r269, %r268, %r266;
	shr.u32 	%r270, %r269, 26;
	mul.lo.s32 	%r271, %r270, 123123123;
	sub.s32 	%r272, %r265, %r271;
	st.global.u32 	[%rd2], %r272;
	ld.global.u32 	%r273, [%rd19+4];
	mad.lo.s32 	%r274, %r273, %r2, %r272;
	mul.hi.u32 	%r275, %r274, 387018819;
	sub.s32 	%r276, %r274, %r275;
	shr.u32 	%r277, %r276, 1;
	add.s32 	%r278, %r277, %r275;
	shr.u32 	%r279, %r278, 26;
	mul.lo.s32 	%r280, %r279, 123123123;
	sub.s32 	%r281, %r274, %r280;
	st.global.u32 	[%rd2], %r281;
	ld.global.u32 	%r282, [%rd19+8];
	mad.lo.s32 	%r283, %r282, %r2, %r281;
	mul.hi.u32 	%r284, %r283, 387018819;
	sub.s32 	%r285, %r283, %r284;
	shr.u32 	%r286, %r285, 1;
	add.s32 	%r287, %r286, %r284;
	shr.u32 	%r288, %r287, 26;
	mul.lo.s32 	%r289, %r288, 123123123;
	sub.s32 	%r290, %r283, %r289;
	st.global.u32 	[%rd2], %r290;
	ld.global.u32 	%r291, [%rd19+12];
	mad.lo.s32 	%r292, %r291, %r2, %r290;
	mul.hi.u32 	%r293, %r292, 387018819;
	sub.s32 	%r294, %r292, %r293;
	shr.u32 	%r295, %r294, 1;
	add.s32 	%r296, %r295, %r293;
	shr.u32 	%r297, %r296, 26;
	mul.lo.s32 	%r298, %r297, 123123123;
	sub.s32 	%r312, %r292, %r298;
	st.global.u32 	[%rd2], %r312;
	add.s32 	%r313, %r313, 4;
$L__BB0_12:
	setp.eq.s32 	%p9, %r21, 0;
	@%p9 bra 	$L__BB0_15;
	mul.wide.u32 	%rd20, %r313, 4;
	add.s64 	%rd22, %rd1, %rd20;
	neg.s32 	%r316, %r21;
$L__BB0_14:
	.pragma "nounroll";
	ld.global.u32 	%r299, [%rd22];
	mad.lo.s32 	%r300, %r299, %r2, %r312;
	mul.hi.u32 	%r301, %r300, 387018819;
	sub.s32 	%r302, %r300, %r301;
	shr.u32 	%r303, %r302, 1;
	add.s32 	%r304, %r303, %r301;
	shr.u32 	%r305, %r304, 26;
	mul.lo.s32 	%r306, %r305, 123123123;
	sub.s32 	%r312, %r300, %r306;
	st.global.u32 	[%rd2], %r312;
	add.s64 	%rd22, %rd22, 4;
	add.s32 	%r316, %r316, 1;
	setp.ne.s32 	%p10, %r316, 0;
	@%p10 bra 	$L__BB0_14;
$L__BB0_15:
	ret;

}


// ===== COMPILED SASS (sm_100) =====

	.target	sm_100

	.elftype	@"ET_EXEC"


//--------------------- .note.nv.tkinfo           --------------------------
	.section	.note.nv.tkinfo,"",@"SHT_NOTE"
	.sectionflags	@"SHF_NOTE_NV_TKINFO"
	.tkinfo
        /*0018*/ 	.word	0x00000002
        /*0030*/ 	.string	""
        /*0030*/ 	.string	"ptxas"
        /*0030*/ 	.string	"Cuda compilation tools, release 13.0, V13.0.88"
        /*0030*/ 	.string	"Build cuda_13.0.r13.0/compiler.36424714_0"
        /*0030*/ 	.string	"-arch sm_100 -m 64 "



//--------------------- .note.nv.cuinfo           --------------------------
	.section	.note.nv.cuinfo,"",@"SHT_NOTE"
	.sectionflags	@"SHF_NOTE_NV_CUINFO"
        /*0018*/ 	.short	0x0002
        /*001a*/ 	.short	0x0064
        /*001c*/ 	.short	0x0082
	.zero		2


//--------------------- .nv.info                  --------------------------
	.section	.nv.info,"",@"SHT_CUDA_INFO"
	.align	4


	//----- nvinfo : EIATTR_REGCOUNT
	.align		4
        /*0000*/ 	.byte	0x04, 0x2f
        /*0002*/ 	.short	(.L_1 - .L_0)
	.align		4
.L_0:
        /*0004*/ 	.word	index@(_Z11hash_kernelPjS_jS_jj)
        /*0008*/ 	.word	0x00000012


	//----- nvinfo : EIATTR_FRAME_SIZE
	.align		4
.L_1:
        /*000c*/ 	.byte	0x04, 0x11
        /*000e*/ 	.short	(.L_3 - .L_2)
	.align		4
.L_2:
        /*0010*/ 	.word	index@(_Z11hash_kernelPjS_jS_jj)
        /*0014*/ 	.word	0x00000000


	//----- nvinfo : EIATTR_MIN_STACK_SIZE
	.align		4
.L_3:
        /*0018*/ 	.byte	0x04, 0x12
        /*001a*/ 	.short	(.L_5 - .L_4)
	.align		4
.L_4:
        /*001c*/ 	.word	index@(_Z11hash_kernelPjS_jS_jj)
        /*0020*/ 	.word	0x00000000
.L_5:


//--------------------- .nv.compat                --------------------------
	.section	.nv.compat,"",@"SHT_CUDA_COMPAT_INFO"
	.align	4
        /*0000*/ 	.byte	0x02, 0x09, 0x00, 0x00, 0x02, 0x02, 0x01, 0x00, 0x02, 0x05, 0x05, 0x00, 0x03, 0x07, 0x01, 0x01
        /*0010*/ 	.byte	0x02, 0x03, 0x00, 0x00, 0x02, 0x06, 0x01, 0x00, 0x04, 0x0b, 0x08, 0x00, 0x09, 0x00, 0x00, 0x00
        /*0020*/ 	.byte	0x00, 0x00, 0x00, 0x00


//--------------------- .nv.info._Z11hash_kernelPjS_jS_jj --------------------------
	.section	.nv.info._Z11hash_kernelPjS_jS_jj,"",@"SHT_CUDA_INFO"
	.sectionflags	@""
	.align	4


	//----- nvinfo : EIATTR_CUDA_API_VERSION
	.align		4
        /*0000*/ 	.byte	0x04, 0x37
        /*0002*/ 	.short	(.L_7 - .L_6)
.L_6:
        /*0004*/ 	.word	0x00000082


	//----- nvinfo : EIATTR_KPARAM_INFO
	.align		4
.L_7:
        /*0008*/ 	.byte	0x04, 0x17
        /*000a*/ 	.short	(.L_9 - .L_8)
.L_8:
        /*000c*/ 	.word	0x00000000
        /*0010*/ 	.short	0x0005
        /*0012*/ 	.short	0x0024
        /*0014*/ 	.byte	0x00, 0xf0, 0x11, 0x00


	//----- nvinfo : EIATTR_KPARAM_INFO
	.align		4
.L_9:
        /*0018*/ 	.byte	0x04, 0x17
        /*001a*/ 	.short	(.L_11 - .L_10)
.L_10:
        /*001c*/ 	.word	0x00000000
        /*0020*/ 	.short	0x0004
        /*0022*/ 	.short	0x0020
        /*0024*/ 	.byte	0x00, 0xf0, 0x11, 0x00


	//----- nvinfo : EIATTR_KPARAM_INFO
	.align		4
.L_11:
        /*0028*/ 	.byte	0x04, 0x17
        /*002a*/ 	.short	(.L_13 - .L_12)
.L_12:
        /*002c*/ 	.word	0x00000000
        /*0030*/ 	.short	0x0003
        /*0032*/ 	.short	0x0018
        /*0034*/ 	.byte	0x00, 0xf5, 0x21, 0x00


	//----- nvinfo : EIATTR_KPARAM_INFO
	.align		4
.L_13:
        /*0038*/ 	.byte	0x04, 0x17
        /*003a*/ 	.short	(.L_15 - .L_14)
.L_14:
        /*003c*/ 	.word	0x00000000
        /*0040*/ 	.short	0x0002
        /*0042*/ 	.short	0x0010
        /*0044*/ 	.byte	0x00, 0xf0, 0x11, 0x00


	//----- nvinfo : EIATTR_KPARAM_INFO
	.align		4
.L_15:
        /*0048*/ 	.byte	0x04, 0x17
        /*004a*/ 	.short	(.L_17 - .L_16)
.L_16:
        /*004c*/ 	.word	0x00000000
        /*0050*/ 	.short	0x0001
        /*0052*/ 	.short	0x0008
        /*0054*/ 	.byte	0x00, 0xf5, 0x21, 0x00


	//----- nvinfo : EIATTR_KPARAM_INFO
	.align		4
.L_17:
        /*0058*/ 	.byte	0x04, 0x17
        /*005a*/ 	.short	(.L_19 - .L_18)
.L_18:
        /*005c*/ 	.word	0x00000000
        /*0060*/ 	.short	0x0000
        /*0062*/ 	.short	0x0000
        /*0064*/ 	.byte	0x00, 0xf5, 0x21, 0x00


	//----- nvinfo : EIATTR_SPARSE_MMA_MASK
	.align		4
.L_19:
        /*0068*/ 	.byte	0x03, 0x50
        /*006a*/ 	.short	0x0000


	//----- nvinfo : EIATTR_MAXREG_COUNT
	.align		4
        /*006c*/ 	.byte	0x03, 0x1b
        /*006e*/ 	.short	0x00ff


	//----- nvinfo : EIATTR_MERCURY_ISA_VERSION
	.align		4
        /*0070*/ 	.byte	0x03, 0x5f
        /*0072*/ 	.short	0x0101


	//----- nvinfo : EIATTR_VRC_CTA_INIT_COUNT
	.align		4
        /*0074*/ 	.byte	0x02, 0x4a
	.zero		1
	.zero		1


	//----- nvinfo : EIATTR_EXIT_INSTR_OFFSETS
	.align		4
        /*0078*/ 	.byte	0x04, 0x1c
        /*007a*/ 	.short	(.L_21 - .L_20)


	//   ....[0]....
.L_20:
        /*007c*/ 	.word	0x00000070


	//   ....[1]....
        /*0080*/ 	.word	0x000001a0


	//   ....[2]....
        /*0084*/ 	.word	0x00000b30


	//   ....[3]....
        /*0088*/ 	.word	0x00000fb0


	//   ....[4]....
        /*008c*/ 	.word	0x00001230


	//   ....[5]....
        /*0090*/ 	.word	0x00001360


	//----- nvinfo : EIATTR_CBANK_PARAM_SIZE
	.align		4
.L_21:
        /*0094*/ 	.byte	0x03, 0x19
        /*0096*/ 	.short	0x0028


	//----- nvinfo : EIATTR_PARAM_CBANK
	.align		4
        /*0098*/ 	.byte	0x04, 0x0a
        /*009a*/ 	.short	(.L_23 - .L_22)
	.align		4
.L_22:
        /*009c*/ 	.word	index@(.nv.constant0._Z11hash_kernelPjS_jS_jj)
        /*00a0*/ 	.short	0x0380
        /*00a2*/ 	.short	0x0028


	//----- nvinfo : EIATTR_SW_WAR
	.align		4
.L_23:
        /*00a4*/ 	.byte	0x04, 0x36
        /*00a6*/ 	.short	(.L_25 - .L_24)
.L_24:
        /*00a8*/ 	.word	0x00000008
.L_25:


//--------------------- .nv.callgraph             --------------------------
	.section	.nv.callgraph,"",@"SHT_CUDA_CALLGRAPH"
	.align	4
	.sectionentsize	8
	.align		4
        /*0000*/ 	.word	0x00000000
	.align		4
        /*0004*/ 	.word	0xffffffff
	.align		4
        /*0008*/ 	.word	0x00000000
	.align		4
        /*000c*/ 	.word	0xfffffffe
	.align		4
        /*0010*/ 	.word	0x00000000
	.align		4
        /*0014*/ 	.word	0xfffffffd
	.align		4
        /*0018*/ 	.word	0x00000000
	.align		4
        /*001c*/ 	.word	0xfffffffc


//--------------------- .text._Z11hash_kernelPjS_jS_jj --------------------------
	.section	.text._Z11hash_kernelPjS_jS_jj,"ax",@progbits
	.align	128
        .global         _Z11hash_kernelPjS_jS_jj
        .type           _Z11hash_kernelPjS_jS_jj,@function
        .size           _Z11hash_kernelPjS_jS_jj,(.L_x_6 - _Z11hash_kernelPjS_jS_jj)
        .other          _Z11hash_kernelPjS_jS_jj,@"STO_CUDA_ENTRY STV_DEFAULT"
_Z11hash_kernelPjS_jS_jj:
.text._Z11hash_kernelPjS_jS_jj:
[----:B------:R-:W-:Y:S01]  /*0000*/  LDC R1, c[0x0][0x37c] ;  /* 0x0000df00ff017b82 */ /* 0x000fe20000000800 */
[----:B------:R-:W0:Y:S01]  /*0010*/  S2R R9, SR_CTAID.X ;  /* 0x0000000000097919 */ /* 0x000e220000002500 */
[----:B------:R-:W0:Y:S01]  /*0020*/  LDCU UR4, c[0x0][0x360] ;  /* 0x00006c00ff0477ac */ /* 0x000e220008000800 */
[----:B------:R-:W0:Y:S01]  /*0030*/  S2R R0, SR_TID.X ;  /* 0x0000000000007919 */ /* 0x000e220000002100 */
[----:B------:R-:W1:Y:S01]  /*0040*/  LDCU UR5, c[0x0][0x390] ;  /* 0x00007200ff0577ac */ /* 0x000e620008000800 */
[----:B0-----:R-:W-:-:S05]  /*0050*/  IMAD R9, R9, UR4, R0 ;  /* 0x0000000409097c24 */ /* 0x001fca000f8e0200 */
[----:B-1----:R-:W-:-:S13]  /*0060*/  ISETP.GE.U32.AND P0, PT, R9, UR5, PT ;  /* 0x0000000509007c0c */ /* 0x002fda000bf06070 */
[----:B------:R-:W-:Y:S05]  /*0070*/  @P0 EXIT ;  /* 0x000000000000094d */ /* 0x000fea0003800000 */
[----:B------:R-:W0:Y:S01]  /*0080*/  LDC.64 R4, c[0x0][0x388] ;  /* 0x0000e200ff047b82 */ /* 0x000e220000000a00 */
[----:B------:R-:W1:Y:S07]  /*0090*/  LDCU.64 UR6, c[0x0][0x358] ;  /* 0x00006b00ff0677ac */ /* 0x000e6e0008000a00 */
[----:B------:R-:W2:Y:S08]  /*00a0*/  LDC.64 R2, c[0x0][0x398] ;  /* 0x0000e600ff027b82 */ /* 0x000eb00000000a00 */
[----:B------:R-:W3:Y:S01]  /*00b0*/  LDC R8, c[0x0][0x3a0] ;  /* 0x0000e800ff087b82 */ /* 0x000ee20000000800 */
[----:B0-----:R-:W-:-:S07]  /*00c0*/  IMAD.WIDE.U32 R4, R9, 0x4, R4 ;  /* 0x0000000409047825 */ /* 0x001fce00078e0004 */
[----:B------:R-:W0:Y:S01]  /*00d0*/  LDC.64 R6, c[0x0][0x380] ;  /* 0x0000e000ff067b82 */ /* 0x000e220000000a00 */
[----:B-1----:R-:W4:Y:S04]  /*00e0*/  LDG.E R4, desc[UR6][R4.64] ;  /* 0x0000000604047981 */ /* 0x002f28000c1e1900 */
[----:B--2---:R-:W2:Y:S01]  /*00f0*/  LDG.E R2, desc[UR6][R2.64] ;  /* 0x0000000602027981 */ /* 0x004ea2000c1e1900 */
[----:B---3--:R-:W-:Y:S01]  /*0100*/  ISETP.GE.U32.AND P0, PT, R8, 0x2, PT ;  /* 0x000000020800780c */ /* 0x008fe20003f06070 */
[----:B--2---:R-:W-:-:S05]  /*0110*/  IMAD R11, R9, R2, R2 ;  /* 0x00000002090b7224 */ /* 0x004fca00078e0202 */
[----:B----4-:R-:W-:-:S05]  /*0120*/  IADD3 R11, PT, PT, R4, R11, RZ ;  /* 0x0000000b040b7210 */ /* 0x010fca0007ffe0ff */
[----:B------:R-:W-:-:S05]  /*0130*/  IMAD.HI.U32 R0, R11, 0x17117043, RZ ;  /* 0x171170430b007827 */ /* 0x000fca00078e00ff */
[----:B------:R-:W-:-:S04]  /*0140*/  IADD3 R13, PT, PT, R11, -R0, RZ ;  /* 0x800000000b0d7210 */ /* 0x000fc80007ffe0ff */
[----:B------:R-:W-:-:S04]  /*0150*/  LEA.HI R13, R13, R0, RZ, 0x1f ;  /* 0x000000000d0d7211 */ /* 0x000fc800078ff8ff */
[----:B------:R-:W-:Y:S01]  /*0160*/  SHF.R.U32.HI R0, RZ, 0x1a, R13 ;  /* 0x0000001aff007819 */ /* 0x000fe2000001160d */
[----:B0-----:R-:W-:-:S04]  /*0170*/  IMAD.WIDE.U32 R2, R9, 0x4, R6 ;  /* 0x0000000409027825 */ /* 0x001fc800078e0006 */
[----:B------:R-:W-:-:S05]  /*0180*/  IMAD R11, R0, -0x756b5b3, R11 ;  /* 0xf8a94a4d000b7824 */ /* 0x000fca00078e020b */
[----:B------:R0:W-:Y:S01]  /*0190*/  STG.E desc[UR6][R2.64], R11 ;  /* 0x0000000b02007986 */ /* 0x0001e2000c101906 */
[----:B------:R-:W-:Y:S05]  /*01a0*/  @!P0 EXIT ;  /* 0x000000000000894d */ /* 0x000fea0003800000 */
[C---:B------:R-:W-:Y:S01]  /*01b0*/  VIADD R0, R8.reuse, 0xfffffffe ;  /* 0xfffffffe08007836 */ /* 0x040fe20000000000 */
[----:B------:R-:W-:Y:S01]  /*01c0*/  IADD3 R6, PT, PT, R8, -0x1, RZ ;  /* 0xffffffff08067810 */ /* 0x000fe20007ffe0ff */
[----:B------:R-:W-:-:S03]  /*01d0*/  HFMA2 R7, -RZ, RZ, 0, 5.9604644775390625e-08 ;  /* 0x00000001ff077431 */ /* 0x000fc600000001ff */
[----:B------:R-:W-:Y:S02]  /*01e0*/  ISETP.GE.U32.AND P0, PT, R0, 0xf, PT ;  /* 0x0000000f0000780c */ /* 0x000fe40003f06070 */
[----:B------:R-:W-:Y:S01]  /*01f0*/  IADD3 R0, PT, PT, R9, 0x1, RZ ;  /* 0x0000000109007810 */ /* 0x000fe20007ffe0ff */
[----:B------:R-:W-:Y:S01]  /*0200*/  IMAD.MOV.U32 R9, RZ, RZ, R11 ;  /* 0x000000ffff097224 */ /* 0x000fe200078e000b */
[----:B------:R-:W-:-:S09]  /*0210*/  LOP3.LUT R13, R6, 0xf, RZ, 0xc0, !PT ;  /* 0x0000000f060d7812 */ /* 0x000fd200078ec0ff */
[----:B------:R-:W-:Y:S05]  /*0220*/  @!P0 BRA `(.L_x_0) ;  /* 0x00000008003c8947 */ /* 0x000fea0003800000 */
[----:B------:R-:W1:Y:S01]  /*0230*/  LDCU.64 UR4, c[0x0][0x398] ;  /* 0x00007300ff0477ac */ /* 0x000e620008000a00 */
[----:B------:R-:W-:Y:S02]  /*0240*/  LOP3.LUT R8, R6, 0xfffffff0, RZ, 0xc0, !PT ;  /* 0xfffffff006087812 */ /* 0x000fe400078ec0ff */
[----:B------:R-:W-:-:S03]  /*0250*/  MOV R7, RZ ;  /* 0x000000ff00077202 */ /* 0x000fc60000000f00 */
[----:B------:R-:W-:Y:S01]  /*0260*/  IMAD.MOV R8, RZ, RZ, -R8 ;  /* 0x000000ffff087224 */ /* 0x000fe200078e0a08 */
[----:B-1----:R-:W-:-:S04]  /*0270*/  UIADD3 UR4, UP0, UPT, UR4, 0x20, URZ ;  /* 0x0000002004047890 */ /* 0x002fc8000ff1e0ff */
[----:B------:R-:W-:Y:S02]  /*0280*/  UIADD3.X UR5, UPT, UPT, URZ, UR5, URZ, UP0, !UPT ;  /* 0x00000005ff057290 */ /* 0x000fe400087fe4ff */
[----:B------:R-:W-:-:S04]  /*0290*/  MOV R4, UR4 ;  /* 0x0000000400047c02 */ /* 0x000fc80008000f00 */
[----:B------:R-:W-:-:S07]  /*02a0*/  MOV R5, UR5 ;  /* 0x0000000500057c02 */ /* 0x000fce0008000f00 */
.L_x_1:
[----:B------:R-:W2:Y:S02]  /*02b0*/  LDG.E R10, desc[UR6][R4.64+-0x1c] ;  /* 0xffffe406040a7981 */ /* 0x000ea4000c1e1900 */
[----:B--2---:R-:W-:-:S04]  /*02c0*/  IMAD R10, R0, R10, R9 ;  /* 0x0000000a000a7224 */ /* 0x004fc800078e0209 */
[----:B-1----:R-:W-:-:S04]  /*02d0*/  IMAD.HI.U32 R9, R10, 0x17117043, RZ ;  /* 0x171170430a097827 */ /* 0x002fc800078e00ff */
[----:B------:R-:W-:-:S05]  /*02e0*/  IMAD.IADD R12, R10, 0x1, -R9 ;  /* 0x000000010a0c7824 */ /* 0x000fca00078e0a09 */
[----:B------:R-:W-:-:S04]  /*02f0*/  LEA.HI R12, R12, R9, RZ, 0x1f ;  /* 0x000000090c0c7211 */ /* 0x000fc800078ff8ff */
[----:B------:R-:W-:-:S05]  /*0300*/  SHF.R.U32.HI R9, RZ, 0x1a, R12 ;  /* 0x0000001aff097819 */ /* 0x000fca000001160c */
[----:B------:R-:W-:-:S05]  /*0310*/  IMAD R9, R9, -0x756b5b3, R10 ;  /* 0xf8a94a4d09097824 */ /* 0x000fca00078e020a */
[----:B------:R1:W-:Y:S04]  /*0320*/  STG.E desc[UR6][R2.64], R9 ;  /* 0x0000000902007986 */ /* 0x0003e8000c101906 */
[----:B------:R-:W2:Y:S02]  /*0330*/  LDG.E R10, desc[UR6][R4.64+-0x18] ;  /* 0xffffe806040a7981 */ /* 0x000ea4000c1e1900 */
[----:B--2---:R-:W-:-:S04]  /*0340*/  IMAD R10, R0, R10, R9 ;  /* 0x0000000a000a7224 */ /* 0x004fc800078e0209 */
[----:B0-----:R-:W-:-:S05]  /*0350*/  IMAD.HI.U32 R11, R10, 0x17117043, RZ ;  /* 0x171170430a0b7827 */ /* 0x001fca00078e00ff */
[----:B------:R-:W-:-:S04]  /*0360*/  IADD3 R12, PT, PT, R10, -R11, RZ ;  /* 0x8000000b0a0c7210 */ /* 0x000fc80007ffe0ff */
[----:B------:R-:W-:-:S04]  /*0370*/  LEA.HI R12, R12, R11, RZ, 0x1f ;  /* 0x0000000b0c0c7211 */ /* 0x000fc800078ff8ff */
[----:B------:R-:W-:-:S05]  /*0380*/  SHF.R.U32.HI R11, RZ, 0x1a, R12 ;  /* 0x0000001aff0b7819 */ /* 0x000fca000001160c */
[----:B------:R-:W-:-:S05]  /*0390*/  IMAD R11, R11, -0x756b5b3, R10 ;  /* 0xf8a94a4d0b0b7824 */ /* 0x000fca00078e020a */
[----:B------:R0:W-:Y:S04]  /*03a0*/  STG.E desc[UR6][R2.64], R11 ;  /* 0x0000000b02007986 */ /* 0x0001e8000c101906 */
[----:B------:R-:W2:Y:S02]  /*03b0*/  LDG.E R10, desc[UR6][R4.64+-0x14] ;  /* 0xffffec06040a7981 */ /* 0x000ea4000c1e1900 */
[----:B--2---:R-:W-:-:S04]  /*03c0*/  IMAD R10, R0, R10, R11 ;  /* 0x0000000a000a7224 */ /* 0x004fc800078e020b */
[----:B-1----:R-:W-:-:S05]  /*03d0*/  IMAD.HI.U32 R9, R10, 0x17117043, RZ ;  /* 0x171170430a097827 */ /* 0x002fca00078e00ff */
[----:B------:R-:W-:-:S04]  /*03e0*/  IADD3 R12, PT, PT, R10, -R9, RZ ;  /* 0x800000090a0c7210 */ /* 0x000fc80007ffe0ff */
[----:B------:R-:W-:-:S04]  /*03f0*/  LEA.HI R12, R12, R9, RZ, 0x1f ;  /* 0x000000090c0c7211 */ /* 0x000fc800078ff8ff */
[----:B------:R-:W-:-:S05]  /*0400*/  SHF.R.U32.HI R9, RZ, 0x1a, R12 ;  /* 0x0000001aff097819 */ /* 0x000fca000001160c */
[----:B------:R-:W-:-:S05]  /*0410*/  IMAD R9, R9, -0x756b5b3, R10 ;  /* 0xf8a94a4d09097824 */ /* 0x000fca00078e020a */
[----:B------:R1:W-:Y:S04]  /*0420*/  STG.E desc[UR6][R2.64], R9 ;  /* 0x0000000902007986 */ /* 0x0003e8000c101906 */
[----:B------:R-:W2:Y:S02]  /*0430*/  LDG.E R10, desc[UR6][R4.64+-0x10] ;  /* 0xfffff006040a7981 */ /* 0x000ea4000c1e1900 */
[----:B--2---:R-:W-:-:S04]  /*0440*/  IMAD R10, R0, R10, R9 ;  /* 0x0000000a000a7224 */ /* 0x004fc800078e0209 */
[----:B0-----:R-:W-:-:S04]  /*0450*/  IMAD.HI.U32 R11, R10, 0x17117043, RZ ;  /* 0x171170430a0b7827 */ /* 0x001fc800078e00ff */
[----:B------:R-:W-:-:S05]  /*0460*/  IMAD.IADD R12, R10, 0x1, -R11 ;  /* 0x000000010a0c7824 */ /* 0x000fca00078e0a0b */
        /* <DEDUP_REMOVED lines=92> */
[----:B------:R2:W3:Y:S01]  /*0a30*/  LDG.E R9, desc[UR6][R4.64+0x20] ;  /* 0x0000200604097981 */ /* 0x0004e2000c1e1900 */
[----:B------:R-:W-:Y:S01]  /*0a40*/  IADD3 R8, PT, PT, R8, 0x10, RZ ;  /* 0x0000001008087810 */ /* 0x000fe20007ffe0ff */
[----:B------:R-:W-:-:S03]  /*0a50*/  VIADD R7, R7, 0x10 ;  /* 0x0000001007077836 */ /* 0x000fc60000000000 */
[----:B------:R-:W-:Y:S02]  /*0a60*/  ISETP.NE.AND P0, PT, R8, RZ, PT ;  /* 0x000000ff0800720c */ /* 0x000fe40003f05270 */
[----:B--2---:R-:W-:-:S04]  /*0a70*/  IADD3 R4, P1, PT, R4, 0x40, RZ ;  /* 0x0000004004047810 */ /* 0x004fc80007f3e0ff */
[----:B------:R-:W-:Y:S01]  /*0a80*/  IADD3.X R5, PT, PT, RZ, R5, RZ, P1, !PT ;  /* 0x00000005ff057210 */ /* 0x000fe20000ffe4ff */
[----:B---3--:R-:W-:-:S04]  /*0a90*/  IMAD R9, R0, R9, R15 ;  /* 0x0000000900097224 */ /* 0x008fc800078e020f */
[----:B------:R-:W-:-:S04]  /*0aa0*/  IMAD.HI.U32 R10, R9, 0x17117043, RZ ;  /* 0x17117043090a7827 */ /* 0x000fc800078e00ff */
[----:B0-----:R-:W-:-:S05]  /*0ab0*/  IMAD.IADD R11, R9, 0x1, -R10 ;  /* 0x00000001090b7824 */ /* 0x001fca00078e0a0a */
[----:B------:R-:W-:-:S04]  /*0ac0*/  LEA.HI R11, R11, R10, RZ, 0x1f ;  /* 0x0000000a0b0b7211 */ /* 0x000fc800078ff8ff */
[----:B------:R-:W-:-:S05]  /*0ad0*/  SHF.R.U32.HI R10, RZ, 0x1a, R11 ;  /* 0x0000001aff0a7819 */ /* 0x000fca000001160b */
[----:B------:R-:W-:-:S05]  /*0ae0*/  IMAD R9, R10, -0x756b5b3, R9 ;  /* 0xf8a94a4d0a097824 */ /* 0x000fca00078e0209 */
[----:B------:R1:W-:Y:S01]  /*0af0*/  STG.E desc[UR6][R2.64], R9 ;  /* 0x0000000902007986 */ /* 0x0003e2000c101906 */
[----:B------:R-:W-:Y:S05]  /*0b00*/  @P0 BRA `(.L_x_1) ;  /* 0xfffffff400e80947 */ /* 0x000fea000383ffff */
[----:B------:R-:W-:-:S07]  /*0b10*/  IADD3 R7, PT, PT, R7, 0x1, RZ ;  /* 0x0000000107077810 */ /* 0x000fce0007ffe0ff */
.L_x_0:
[----:B------:R-:W-:-:S13]  /*0b20*/  ISETP.NE.AND P0, PT, R13, RZ, PT ;  /* 0x000000ff0d00720c */ /* 0x000fda0003f05270 */
[----:B------:R-:W-:Y:S05]  /*0b30*/  @!P0 EXIT ;  /* 0x000000000000894d */ /* 0x000fea0003800000 */
[----:B------:R-:W-:Y:S02]  /*0b40*/  ISETP.GE.U32.AND P0, PT, R13, 0x8, PT ;  /* 0x000000080d00780c */ /* 0x000fe40003f06070 */
[----:B------:R-:W-:-:S04]  /*0b50*/  LOP3.LUT R12, R6, 0x7, RZ, 0xc0, !PT ;  /* 0x00000007060c7812 */ /* 0x000fc800078ec0ff */
[----:B------:R-:W-:-:S07]  /*0b60*/  ISETP.NE.AND P1, PT, R12, RZ, PT ;  /* 0x000000ff0c00720c */ /* 0x000fce0003f25270 */
[----:B------:R-:W-:Y:S06]  /*0b70*/  @!P0 BRA `(.L_x_2) ;  /* 0x00000004000c8947 */ /* 0x000fec0003800000 */
[----:B------:R-:W2:Y:S02]  /*0b80*/  LDC.64 R4, c[0x0][0x398] ;  /* 0x0000e600ff047b82 */ /* 0x000ea40000000a00 */
[----:B--2---:R-:W-:-:S05]  /*0b90*/  IMAD.WIDE.U32 R4, R7, 0x4, R4 ;  /* 0x0000000407047825 */ /* 0x004fca00078e0004 */
        /* <DEDUP_REMOVED lines=48> */
[----:B------:R-:W3:Y:S02]  /*0ea0*/  LDG.E R8, desc[UR6][R4.64+0x18] ;  /* 0x0000180604087981 */ /* 0x000ee4000c1e1900 */
[----:B---3--:R-:W-:-:S04]  /*0eb0*/  IMAD R8, R0, R8, R11 ;  /* 0x0000000800087224 */ /* 0x008fc800078e020b */
[----:B-1----:R-:W-:-:S05]  /*0ec0*/  IMAD.HI.U32 R9, R8, 0x17117043, RZ ;  /* 0x1711704308097827 */ /* 0x002fca00078e00ff */
[----:B------:R-:W-:-:S04]  /*0ed0*/  IADD3 R10, PT, PT, R8, -R9, RZ ;  /* 0x80000009080a7210 */ /* 0x000fc80007ffe0ff */
[----:B------:R-:W-:-:S04]  /*0ee0*/  LEA.HI R10, R10, R9, RZ, 0x1f ;  /* 0x000000090a0a7211 */ /* 0x000fc800078ff8ff */
[----:B------:R-:W-:-:S05]  /*0ef0*/  SHF.R.U32.HI R9, RZ, 0x1a, R10 ;  /* 0x0000001aff097819 */ /* 0x000fca000001160a */
[----:B------:R-:W-:-:S05]  /*0f00*/  IMAD R13, R9, -0x756b5b3, R8 ;  /* 0xf8a94a4d090d7824 */ /* 0x000fca00078e0208 */
[----:B------:R2:W-:Y:S04]  /*0f10*/  STG.E desc[UR6][R2.64], R13 ;  /* 0x0000000d02007986 */ /* 0x0005e8000c101906 */
[----:B------:R-:W3:Y:S01]  /*0f20*/  LDG.E R8, desc[UR6][R4.64+0x1c] ;  /* 0x00001c0604087981 */ /* 0x000ee2000c1e1900 */
[----:B------:R-:W-:Y:S02]  /*0f30*/  VIADD R7, R7, 0x8 ;  /* 0x0000000807077836 */ /* 0x000fe40000000000 */
[----:B---3--:R-:W-:-:S04]  /*0f40*/  IMAD R8, R0, R8, R13 ;  /* 0x0000000800087224 */ /* 0x008fc800078e020d */
[----:B------:R-:W-:-:S05]  /*0f50*/  IMAD.HI.U32 R9, R8, 0x17117043, RZ ;  /* 0x1711704308097827 */ /* 0x000fca00078e00ff */
[----:B------:R-:W-:-:S04]  /*0f60*/  IADD3 R10, PT, PT, R8, -R9, RZ ;  /* 0x80000009080a7210 */ /* 0x000fc80007ffe0ff */
[----:B------:R-:W-:-:S04]  /*0f70*/  LEA.HI R10, R10, R9, RZ, 0x1f ;  /* 0x000000090a0a7211 */ /* 0x000fc800078ff8ff */
[----:B------:R-:W-:-:S05]  /*0f80*/  SHF.R.U32.HI R9, RZ, 0x1a, R10 ;  /* 0x0000001aff097819 */ /* 0x000fca000001160a */
[----:B------:R-:W-:-:S05]  /*0f90*/  IMAD R9, R9, -0x756b5b3, R8 ;  /* 0xf8a94a4d09097824 */ /* 0x000fca00078e0208 */
[----:B------:R2:W-:Y:S02]  /*0fa0*/  STG.E desc[UR6][R2.64], R9 ;  /* 0x0000000902007986 */ /* 0x0005e4000c101906 */
.L_x_2:
[----:B------:R-:W-:Y:S05]  /*0fb0*/  @!P1 EXIT ;  /* 0x000000000000994d */ /* 0x000fea0003800000 */
[----:B------:R-:W-:Y:S02]  /*0fc0*/  ISETP.GE.U32.AND P0, PT, R12, 0x4, PT ;  /* 0x000000040c00780c */ /* 0x000fe40003f06070 */
[----:B------:R-:W-:-:S04]  /*0fd0*/  LOP3.LUT R6, R6, 0x3, RZ, 0xc0, !PT ;  /* 0x0000000306067812 */ /* 0x000fc800078ec0ff */
[----:B------:R-:W-:-:S07]  /*0fe0*/  ISETP.NE.AND P1, PT, R6, RZ, PT ;  /* 0x000000ff0600720c */ /* 0x000fce0003f25270 */
[----:B------:R-:W-:Y:S06]  /*0ff0*/  @!P0 BRA `(.L_x_3) ;  /* 0x00000000008c8947 */ /* 0x000fec0003800000 */
[----:B------:R-:W3:Y:S02]  /*1000*/  LDC.64 R4, c[0x0][0x398] ;  /* 0x0000e600ff047b82 */ /* 0x000ee40000000a00 */
[----:B---3--:R-:W-:-:S05]  /*1010*/  IMAD.WIDE.U32 R4, R7, 0x4, R4 ;  /* 0x0000000407047825 */ /* 0x008fca00078e0004 */
[----:B------:R-:W3:Y:S02]  /*1020*/  LDG.E R8, desc[UR6][R4.64] ;  /* 0x0000000604087981 */ /* 0x000ee4000c1e1900 */
[----:B---3--:R-:W-:-:S04]  /*1030*/  IMAD R8, R0, R8, R9 ;  /* 0x0000000800087224 */ /* 0x008fc800078e0209 */
[----:B-12---:R-:W-:-:S05]  /*1040*/  IMAD.HI.U32 R9, R8, 0x17117043, RZ ;  /* 0x1711704308097827 */ /* 0x006fca00078e00ff */
        /* <DEDUP_REMOVED lines=21> */
[----:B------:R-:W2:Y:S01]  /*11a0*/  LDG.E R8, desc[UR6][R4.64+0xc] ;  /* 0x00000c0604087981 */ /* 0x000ea2000c1e1900 */
[----:B------:R-:W-:Y:S01]  /*11b0*/  IADD3 R7, PT, PT, R7, 0x4, RZ ;  /* 0x0000000407077810 */ /* 0x000fe20007ffe0ff */
[----:B--2---:R-:W-:-:S04]  /*11c0*/  IMAD R8, R0, R8, R13 ;  /* 0x0000000800087224 */ /* 0x004fc800078e020d */
[----:B------:R-:W-:-:S04]  /*11d0*/  IMAD.HI.U32 R9, R8, 0x17117043, RZ ;  /* 0x1711704308097827 */ /* 0x000fc800078e00ff */
[----:B------:R-:W-:-:S05]  /*11e0*/  IMAD.IADD R10, R8, 0x1, -R9 ;  /* 0x00000001080a7824 */ /* 0x000fca00078e0a09 */
[----:B------:R-:W-:-:S04]  /*11f0*/  LEA.HI R10, R10, R9, RZ, 0x1f ;  /* 0x000000090a0a7211 */ /* 0x000fc800078ff8ff */
[----:B------:R-:W-:-:S05]  /*1200*/  SHF.R.U32.HI R9, RZ, 0x1a, R10 ;  /* 0x0000001aff097819 */ /* 0x000fca000001160a */
[----:B------:R-:W-:-:S05]  /*1210*/  IMAD R9, R9, -0x756b5b3, R8 ;  /* 0xf8a94a4d09097824 */ /* 0x000fca00078e0208 */
[----:B------:R3:W-:Y:S02]  /*1220*/  STG.E desc[UR6][R2.64], R9 ;  /* 0x0000000902007986 */ /* 0x0007e4000c101906 */
.L_x_3:
[----:B------:R-:W-:Y:S05]  /*1230*/  @!P1 EXIT ;  /* 0x000000000000994d */ /* 0x000fea0003800000 */
[----:B------:R-:W4:Y:S01]  /*1240*/  LDC.64 R4, c[0x0][0x398] ;  /* 0x0000e600ff047b82 */ /* 0x000f220000000a00 */
[----:B------:R-:W-:Y:S01]  /*1250*/  IADD3 R6, PT, PT, -R6, RZ, RZ ;  /* 0x000000ff06067210 */ /* 0x000fe20007ffe1ff */
[----:B----4-:R-:W-:-:S03]  /*1260*/  IMAD.WIDE.U32 R4, R7, 0x4, R4 ;  /* 0x0000000407047825 */ /* 0x010fc600078e0004 */
[----:B------:R-:W-:-:S07]  /*1270*/  MOV R10, R4 ;  /* 0x00000004000a7202 */ /* 0x000fce0000000f00 */
.L_x_4:
[----:B------:R-:W-:-:S06]  /*1280*/  IMAD.MOV.U32 R4, RZ, RZ, R10 ;  /* 0x000000ffff047224 */ /* 0x000fcc00078e000a */
[----:B----4-:R4:W1:Y:S01]  /*1290*/  LDG.E R4, desc[UR6][R4.64] ;  /* 0x0000000604047981 */ /* 0x010862000c1e1900 */
[----:B------:R-:W-:Y:S02]  /*12a0*/  IADD3 R6, PT, PT, R6, 0x1, RZ ;  /* 0x0000000106067810 */ /* 0x000fe40007ffe0ff */
[----:B------:R-:W-:Y:S02]  /*12b0*/  IADD3 R10, P1, PT, R10, 0x4, RZ ;  /* 0x000000040a0a7810 */ /* 0x000fe40007f3e0ff */
[----:B------:R-:W-:Y:S02]  /*12c0*/  ISETP.NE.AND P0, PT, R6, RZ, PT ;  /* 0x000000ff0600720c */ /* 0x000fe40003f05270 */
[----:B----4-:R-:W-:Y:S01]  /*12d0*/  IADD3.X R5, PT, PT, RZ, R5, RZ, P1, !PT ;  /* 0x00000005ff057210 */ /* 0x010fe20000ffe4ff */
[----:B-123--:R-:W-:-:S04]  /*12e0*/  IMAD R9, R0, R4, R9 ;  /* 0x0000000400097224 */ /* 0x00efc800078e0209 */
[----:B------:R-:W-:-:S05]  /*12f0*/  IMAD.HI.U32 R8, R9, 0x17117043, RZ ;  /* 0x1711704309087827 */ /* 0x000fca00078e00ff */
[----:B------:R-:W-:-:S04]  /*1300*/  IADD3 R7, PT, PT, R9, -R8, RZ ;  /* 0x8000000809077210 */ /* 0x000fc80007ffe0ff */
[----:B------:R-:W-:-:S04]  /*1310*/  LEA.HI R7, R7, R8, RZ, 0x1f ;  /* 0x0000000807077211 */ /* 0x000fc800078ff8ff */
[----:B------:R-:W-:-:S05]  /*1320*/  SHF.R.U32.HI R8, RZ, 0x1a, R7 ;  /* 0x0000001aff087819 */ /* 0x000fca0000011607 */
[----:B------:R-:W-:-:S05]  /*1330*/  IMAD R9, R8, -0x756b5b3, R9 ;  /* 0xf8a94a4d08097824 */ /* 0x000fca00078e0209 */
[----:B------:R4:W-:Y:S01]  /*1340*/  STG.E desc[UR6][R2.64], R9 ;  /* 0x0000000902007986 */ /* 0x0009e2000c101906 */
[----:B------:R-:W-:Y:S05]  /*1350*/  @P0 BRA `(.L_x_4) ;  /* 0xfffffffc00c80947 */ /* 0x000fea000383ffff */
[----:B------:R-:W-:Y:S05]  /*1360*/  EXIT ;  /* 0x000000000000794d */ /* 0x000fea0003800000 */
.L_x_5:
[----:B------:R-:W-:-:S00]  /*1370*/  BRA `(.L_x_5) ;  /* 0xfffffffc00fc7947 */ /* 0x000fc0000383ffff */
[----:B------:R-:W-:-:S00]  /*1380*/  NOP ;  /* 0x0000000000007918 */ /* 0x000fc00000000000 */
[----:B------:R-:W-:-:S00]  /*1390*/  NOP ;  /* 0x0000000000007918 */ /* 0x000fc00000000000 */
[----:B------:R-:W-:-:S00]  /*13a0*/  NOP ;  /* 0x0000000000007918 */ /* 0x000fc00000000000 */
[----:B------:R-:W-:-:S00]  /*13b0*/  NOP ;  /* 0x0000000000007918 */ /* 0x000fc00000000000 */
[----:B------:R-:W-:-:S00]  /*13c0*/  NOP ;  /* 0x0000000000007918 */ /* 0x000fc00000000000 */
[----:B------:R-:W-:-:S00]  /*13d0*/  NOP ;  /* 0x0000000000007918 */ /* 0x000fc00000000000 */
[----:B------:R-:W-:-:S00]  /*13e0*/  NOP ;  /* 0x0000000000007918 */ /* 0x000fc00000000000 */
[----:B------:R-:W-:-:S00]  /*13f0*/  NOP ;  /* 0x0000000000007918 */ /* 0x000fc00000000000 */
.L_x_6:


//--------------------- .nv.shared.reserved.0     --------------------------
	.section	.nv.shared.reserved.0,"aw",@nobits
	.weak		__nv_reservedSMEM_offset_0_alias
	.size		__nv_reservedSMEM_offset_0_alias, 0, 64
	.other		__nv_reservedSMEM_offset_0_alias,@"STO_CUDA_RESERVED_SHARED STV_DEFAULT"
__nv_reservedSMEM_offset_0_alias:
	.zero		0
	.zero		64


//--------------------- .nv.constant0._Z11hash_kernelPjS_jS_jj --------------------------
	.section	.nv.constant0._Z11hash_kernelPjS_jS_jj,"a",@progbits
	.sectionflags	@""
	.align	4
.nv.constant0._Z11hash_kernelPjS_jS_jj:
	.zero		936


//--------------------- SYMBOLS --------------------------

	.type		.nv.reservedSmem.offset0,@object
	.size		.nv.reservedSmem.offset0,0x4
